	.headerflags	@"EF_CUDA_TEXMODE_UNIFIED EF_CUDA_64BIT_ADDRESS EF_CUDA_ACCELERATORS EF_CUDA_SM90 EF_CUDA_VIRTUAL_SM(EF_CUDA_SM90)"
	.elftype	@"ET_EXEC"


//--------------------- .nv.info                  --------------------------
	.section	.nv.info,"",@"SHT_CUDA_INFO"
	.align	4


	//----- nvinfo : EIATTR_REGCOUNT
	.align		4
        /*0000*/ 	.byte	0x04, 0x2f
        /*0002*/ 	.short	(.L_3 - .L_2)
	.align		4
.L_2:
        /*0004*/ 	.word	index@(triton_poi_fused__native_batch_norm_legit_no_training_add_convolution_16)
        /*0008*/ 	.word	0x00000028


	//----- nvinfo : EIATTR_MIN_STACK_SIZE
	.align		4
.L_3:
        /*000c*/ 	.byte	0x04, 0x12
        /*000e*/ 	.short	(.L_5 - .L_4)
	.align		4
.L_4:
        /*0010*/ 	.word	index@(triton_poi_fused__native_batch_norm_legit_no_training_add_convolution_16)
        /*0014*/ 	.word	0x00000000


	//----- nvinfo : EIATTR_FRAME_SIZE
	.align		4
.L_5:
        /*0018*/ 	.byte	0x04, 0x11
        /*001a*/ 	.short	(.L_7 - .L_6)
	.align		4
.L_6:
        /*001c*/ 	.word	index@(triton_poi_fused__native_batch_norm_legit_no_training_add_convolution_16)
        /*0020*/ 	.word	0x00000000


	//----- nvinfo : EIATTR_MIN_STACK_SIZE
	.align		4
.L_7:
        /*0024*/ 	.byte	0x04, 0x12
        /*0026*/ 	.short	(.L_9 - .L_8)
	.align		4
.L_8:
        /*0028*/ 	.word	index@(triton_poi_fused__native_batch_norm_legit_no_training_add_convolution_16)
        /*002c*/ 	.word	0x00000000
.L_9:


//--------------------- .nv.info.triton_poi_fused__native_batch_norm_legit_no_training_add_convolution_16 --------------------------
	.section	.nv.info.triton_poi_fused__native_batch_norm_legit_no_training_add_convolution_16,"",@"SHT_CUDA_INFO"
	.sectionflags	@""
	.align	4


	//----- nvinfo : EIATTR_CUDA_API_VERSION
	.align		4
        /*0000*/ 	.byte	0x04, 0x37
        /*0002*/ 	.short	(.L_11 - .L_10)
.L_10:
        /*0004*/ 	.word	0x0000007c


	//----- nvinfo : EIATTR_KPARAM_INFO
	.align		4
.L_11:
        /*0008*/ 	.byte	0x04, 0x17
        /*000a*/ 	.short	(.L_13 - .L_12)
.L_12:
        /*000c*/ 	.word	0x00000000
        /*0010*/ 	.short	0x0019
        /*0012*/ 	.short	0x00c8
        /*0014*/ 	.byte	0x00, 0xf0, 0x11, 0x00


	//----- nvinfo : EIATTR_KPARAM_INFO
	.align		4
.L_13:
        /*0018*/ 	.byte	0x04, 0x17
        /*001a*/ 	.short	(.L_15 - .L_14)
.L_14:
        /*001c*/ 	.word	0x00000000
        /*0020*/ 	.short	0x0018
        /*0022*/ 	.short	0x00c0
        /*0024*/ 	.byte	0x00, 0xf4, 0x21, 0x00


	//----- nvinfo : EIATTR_KPARAM_INFO
	.align		4
.L_15:
        /*0028*/ 	.byte	0x04, 0x17
        /*002a*/ 	.short	(.L_17 - .L_16)
.L_16:
        /*002c*/ 	.word	0x00000000
        /*0030*/ 	.short	0x0017
        /*0032*/ 	.short	0x00b8
        /*0034*/ 	.byte	0x00, 0xf4, 0x21, 0x00


	//----- nvinfo : EIATTR_KPARAM_INFO
	.align		4
.L_17:
        /*0038*/ 	.byte	0x04, 0x17
        /*003a*/ 	.short	(.L_19 - .L_18)
.L_18:
        /*003c*/ 	.word	0x00000000
        /*0040*/ 	.short	0x0016
        /*0042*/ 	.short	0x00b0
        /*0044*/ 	.byte	0x00, 0xf4, 0x21, 0x00


	//----- nvinfo : EIATTR_KPARAM_INFO
	.align		4
.L_19:
        /*0048*/ 	.byte	0x04, 0x17
        /*004a*/ 	.short	(.L_21 - .L_20)
.L_20:
        /*004c*/ 	.word	0x00000000
        /*0050*/ 	.short	0x0015
        /*0052*/ 	.short	0x00a8
        /*0054*/ 	.byte	0x00, 0xf4, 0x21, 0x00


	//----- nvinfo : EIATTR_KPARAM_INFO
	.align		4
.L_21:
        /*0058*/ 	.byte	0x04, 0x17
        /*005a*/ 	.short	(.L_23 - .L_22)
.L_22:
        /*005c*/ 	.word	0x00000000
        /*0060*/ 	.short	0x0014
        /*0062*/ 	.short	0x00a0
        /*0064*/ 	.byte	0x00, 0xf4, 0x21, 0x00


	//----- nvinfo : EIATTR_KPARAM_INFO
	.align		4
.L_23:
        /*0068*/ 	.byte	0x04, 0x17
        /*006a*/ 	.short	(.L_25 - .L_24)
.L_24:
        /*006c*/ 	.word	0x00000000
        /*0070*/ 	.short	0x0013
        /*0072*/ 	.short	0x0098
        /*0074*/ 	.byte	0x00, 0xf4, 0x21, 0x00


	//----- nvinfo : EIATTR_KPARAM_INFO
	.align		4
.L_25:
        /*0078*/ 	.byte	0x04, 0x17
        /*007a*/ 	.short	(.L_27 - .L_26)
.L_26:
        /*007c*/ 	.word	0x00000000
        /*0080*/ 	.short	0x0012
        /*0082*/ 	.short	0x0090
        /*0084*/ 	.byte	0x00, 0xf4, 0x21, 0x00


	//----- nvinfo : EIATTR_KPARAM_INFO
	.align		4
.L_27:
        /*0088*/ 	.byte	0x04, 0x17
        /*008a*/ 	.short	(.L_29 - .L_28)
.L_28:
        /*008c*/ 	.word	0x00000000
        /*0090*/ 	.short	0x0011
        /*0092*/ 	.short	0x0088
        /*0094*/ 	.byte	0x00, 0xf4, 0x21, 0x00


	//----- nvinfo : EIATTR_KPARAM_INFO
	.align		4
.L_29:
        /*0098*/ 	.byte	0x04, 0x17
        /*009a*/ 	.short	(.L_31 - .L_30)
.L_30:
        /*009c*/ 	.word	0x00000000
        /*00a0*/ 	.short	0x0010
        /*00a2*/ 	.short	0x0080
        /*00a4*/ 	.byte	0x00, 0xf4, 0x21, 0x00


	//----- nvinfo : EIATTR_KPARAM_INFO
	.align		4
.L_31:
        /*00a8*/ 	.byte	0x04, 0x17
        /*00aa*/ 	.short	(.L_33 - .L_32)
.L_32:
        /*00ac*/ 	.word	0x00000000
        /*00b0*/ 	.short	0x000f
        /*00b2*/ 	.short	0x0078
        /*00b4*/ 	.byte	0x00, 0xf4, 0x21, 0x00


	//----- nvinfo : EIATTR_KPARAM_INFO
	.align		4
.L_33:
        /*00b8*/ 	.byte	0x04, 0x17
        /*00ba*/ 	.short	(.L_35 - .L_34)
.L_34:
        /*00bc*/ 	.word	0x00000000
        /*00c0*/ 	.short	0x000e
        /*00c2*/ 	.short	0x0070
        /*00c4*/ 	.byte	0x00, 0xf4, 0x21, 0x00


	//----- nvinfo : EIATTR_KPARAM_INFO
	.align		4
.L_35:
        /*00c8*/ 	.byte	0x04, 0x17
        /*00ca*/ 	.short	(.L_37 - .L_36)
.L_36:
        /*00cc*/ 	.word	0x00000000
        /*00d0*/ 	.short	0x000d
        /*00d2*/ 	.short	0x0068
        /*00d4*/ 	.byte	0x00, 0xf4, 0x21, 0x00


	//----- nvinfo : EIATTR_KPARAM_INFO
	.align		4
.L_37:
        /*00d8*/ 	.byte	0x04, 0x17
        /*00da*/ 	.short	(.L_39 - .L_38)
.L_38:
        /*00dc*/ 	.word	0x00000000
        /*00e0*/ 	.short	0x000c
        /*00e2*/ 	.short	0x0060
        /*00e4*/ 	.byte	0x00, 0xf4, 0x21, 0x00


	//----- nvinfo : EIATTR_KPARAM_INFO
	.align		4
.L_39:
        /*00e8*/ 	.byte	0x04, 0x17
        /*00ea*/ 	.short	(.L_41 - .L_40)
.L_40:
        /*00ec*/ 	.word	0x00000000
        /*00f0*/ 	.short	0x000b
        /*00f2*/ 	.short	0x0058
        /*00f4*/ 	.byte	0x00, 0xf4, 0x21, 0x00


	//----- nvinfo : EIATTR_KPARAM_INFO
	.align		4
.L_41:
        /*00f8*/ 	.byte	0x04, 0x17
        /*00fa*/ 	.short	(.L_43 - .L_42)
.L_42:
        /*00fc*/ 	.word	0x00000000
        /*0100*/ 	.short	0x000a
        /*0102*/ 	.short	0x0050
        /*0104*/ 	.byte	0x00, 0xf4, 0x21, 0x00


	//----- nvinfo : EIATTR_KPARAM_INFO
	.align		4
.L_43:
        /*0108*/ 	.byte	0x04, 0x17
        /*010a*/ 	.short	(.L_45 - .L_44)
.L_44:
        /*010c*/ 	.word	0x00000000
        /*0110*/ 	.short	0x0009
        /*0112*/ 	.short	0x0048
        /*0114*/ 	.byte	0x00, 0xf4, 0x21, 0x00


	//----- nvinfo : EIATTR_KPARAM_INFO
	.align		4
.L_45:
        /*0118*/ 	.byte	0x04, 0x17
        /*011a*/ 	.short	(.L_47 - .L_46)
.L_46:
        /*011c*/ 	.word	0x00000000
        /*0120*/ 	.short	0x0008
        /*0122*/ 	.short	0x0040
        /*0124*/ 	.byte	0x00, 0xf4, 0x21, 0x00


	//----- nvinfo : EIATTR_KPARAM_INFO
	.align		4
.L_47:
        /*0128*/ 	.byte	0x04, 0x17
        /*012a*/ 	.short	(.L_49 - .L_48)
.L_48:
        /*012c*/ 	.word	0x00000000
        /*0130*/ 	.short	0x0007
        /*0132*/ 	.short	0x0038
        /*0134*/ 	.byte	0x00, 0xf4, 0x21, 0x00


	//----- nvinfo : EIATTR_KPARAM_INFO
	.align		4
.L_49:
        /*0138*/ 	.byte	0x04, 0x17
        /*013a*/ 	.short	(.L_51 - .L_50)
.L_50:
        /*013c*/ 	.word	0x00000000
        /*0140*/ 	.short	0x0006
        /*0142*/ 	.short	0x0030
        /*0144*/ 	.byte	0x00, 0xf4, 0x21, 0x00


	//----- nvinfo : EIATTR_KPARAM_INFO
	.align		4
.L_51:
        /*0148*/ 	.byte	0x04, 0x17
        /*014a*/ 	.short	(.L_53 - .L_52)
.L_52:
        /*014c*/ 	.word	0x00000000
        /*0150*/ 	.short	0x0005
        /*0152*/ 	.short	0x0028
        /*0154*/ 	.byte	0x00, 0xf4, 0x21, 0x00


	//----- nvinfo : EIATTR_KPARAM_INFO
	.align		4
.L_53:
        /*0158*/ 	.byte	0x04, 0x17
        /*015a*/ 	.short	(.L_55 - .L_54)
.L_54:
        /*015c*/ 	.word	0x00000000
        /*0160*/ 	.short	0x0004
        /*0162*/ 	.short	0x0020
        /*0164*/ 	.byte	0x00, 0xf4, 0x21, 0x00


	//----- nvinfo : EIATTR_KPARAM_INFO
	.align		4
.L_55:
        /*0168*/ 	.byte	0x04, 0x17
        /*016a*/ 	.short	(.L_57 - .L_56)
.L_56:
        /*016c*/ 	.word	0x00000000
        /*0170*/ 	.short	0x0003
        /*0172*/ 	.short	0x0018
        /*0174*/ 	.byte	0x00, 0xf4, 0x21, 0x00


	//----- nvinfo : EIATTR_KPARAM_INFO
	.align		4
.L_57:
        /*0178*/ 	.byte	0x04, 0x17
        /*017a*/ 	.short	(.L_59 - .L_58)
.L_58:
        /*017c*/ 	.word	0x00000000
        /*0180*/ 	.short	0x0002
        /*0182*/ 	.short	0x0010
        /*0184*/ 	.byte	0x00, 0xf4, 0x21, 0x00


	//----- nvinfo : EIATTR_KPARAM_INFO
	.align		4
.L_59:
        /*0188*/ 	.byte	0x04, 0x17
        /*018a*/ 	.short	(.L_61 - .L_60)
.L_60:
        /*018c*/ 	.word	0x00000000
        /*0190*/ 	.short	0x0001
        /*0192*/ 	.short	0x0008
        /*0194*/ 	.byte	0x00, 0xf4, 0x21, 0x00


	//----- nvinfo : EIATTR_KPARAM_INFO
	.align		4
.L_61:
        /*0198*/ 	.byte	0x04, 0x17
        /*019a*/ 	.short	(.L_63 - .L_62)
.L_62:
        /*019c*/ 	.word	0x00000000
        /*01a0*/ 	.short	0x0000
        /*01a2*/ 	.short	0x0000
        /*01a4*/ 	.byte	0x00, 0xf4, 0x21, 0x00


	//----- nvinfo : EIATTR_SPARSE_MMA_MASK
	.align		4
.L_63:
        /*01a8*/ 	.byte	0x03, 0x50
        /*01aa*/ 	.short	0x0000


	//----- nvinfo : EIATTR_MAXREG_COUNT
	.align		4
        /*01ac*/ 	.byte	0x03, 0x1b
        /*01ae*/ 	.short	0x00ff


	//----- nvinfo : EIATTR_EXIT_INSTR_OFFSETS
	.align		4
        /*01b0*/ 	.byte	0x04, 0x1c
        /*01b2*/ 	.short	(.L_65 - .L_64)


	//   ....[0]....
.L_64:
        /*01b4*/ 	.word	0x00000d30


	//----- nvinfo : EIATTR_REQNTID
	.align		4
.L_65:
        /*01b8*/ 	.byte	0x04, 0x10
        /*01ba*/ 	.short	(.L_67 - .L_66)
.L_66:
        /*01bc*/ 	.word	0x00000080
        /*01c0*/ 	.word	0x00000001
        /*01c4*/ 	.word	0x00000001


	//----- nvinfo : EIATTR_CBANK_PARAM_SIZE
	.align		4
.L_67:
        /*01c8*/ 	.byte	0x03, 0x19
        /*01ca*/ 	.short	0x00cc


	//----- nvinfo : EIATTR_PARAM_CBANK
	.align		4
        /*01cc*/ 	.byte	0x04, 0x0a
        /*01ce*/ 	.short	(.L_69 - .L_68)
	.align		4
.L_68:
        /*01d0*/ 	.word	index@(.nv.constant0.triton_poi_fused__native_batch_norm_legit_no_training_add_convolution_16)
        /*01d4*/ 	.short	0x0210
        /*01d6*/ 	.short	0x00cc


	//----- nvinfo : EIATTR_SW_WAR
	.align		4
.L_69:
        /*01d8*/ 	.byte	0x04, 0x36
        /*01da*/ 	.short	(.L_71 - .L_70)
.L_70:
        /*01dc*/ 	.word	0x00000008
.L_71:


//--------------------- .nv.callgraph             --------------------------
	.section	.nv.callgraph,"",@"SHT_CUDA_CALLGRAPH"
	.align	4
	.sectionentsize	8
	.align		4
        /*0000*/ 	.word	0x00000000
	.align		4
        /*0004*/ 	.word	0xffffffff
	.align		4
        /*0008*/ 	.word	0x00000000
	.align		4
        /*000c*/ 	.word	0xfffffffe
	.align		4
        /*0010*/ 	.word	0x00000000
	.align		4
        /*0014*/ 	.word	0xfffffffd
	.align		4
        /*0018*/ 	.word	0x00000000
	.align		4
        /*001c*/ 	.word	0xfffffffc


//--------------------- .nv.constant4             --------------------------
	.section	.nv.constant4,"a",@progbits
	.align	8
	.align		8
.nv.constant4:
        /*0000*/ 	.dword	_$_str
	.align		8
        /*0008*/ 	.dword	_$_str_$_2


//--------------------- .text.triton_poi_fused__native_batch_norm_legit_no_training_add_convolution_16 --------------------------
	.section	.text.triton_poi_fused__native_batch_norm_legit_no_training_add_convolution_16,"ax",@progbits
	.align	128
        .global         triton_poi_fused__native_batch_norm_legit_no_training_add_convolution_16
        .type           triton_poi_fused__native_batch_norm_legit_no_training_add_convolution_16,@function
        .size           triton_poi_fused__native_batch_norm_legit_no_training_add_convolution_16,(.L_x_1 - triton_poi_fused__native_batch_norm_legit_no_training_add_convolution_16)
        .other          triton_poi_fused__native_batch_norm_legit_no_training_add_convolution_16,@"STO_CUDA_ENTRY STV_DEFAULT"
triton_poi_fused__native_batch_norm_legit_no_training_add_convolution_16:
.text.triton_poi_fused__native_batch_norm_legit_no_training_add_convolution_16:
[----:B------:R-:W-:Y:S01]  /*0000*/  LDC R1, c[0x0][0x28] ;  /* 0x00000a00ff017b82 */ /* 0x000fe20000000800 */
[----:B------:R-:W1:Y:S07]  /*0010*/  S2R R0, SR_TID.X ;  /* 0x0000000000007919 */ /* 0x000e6e0000002100 */
[----:B------:R-:W2:Y:S01]  /*0020*/  LDC.64 R26, c[0x0][0x280] ;  /* 0x0000a000ff1a7b82 */ /* 0x000ea20000000a00 */
[----:B------:R-:W-:Y:S01]  /*0030*/  ULDC.64 UR4, c[0x0][0x208] ;  /* 0x0000820000047ab9 */ /* 0x000fe20000000a00 */
[----:B------:R-:W3:Y:S06]  /*0040*/  S2R R5, SR_CTAID.X ;  /* 0x0000000000057919 */ /* 0x000eec0000002500 */
[----:B------:R-:W4:Y:S08]  /*0050*/  LDC.64 R16, c[0x0][0x238] ;  /* 0x00008e00ff107b82 */ /* 0x000f300000000a00 */
[----:B------:R-:W5:Y:S08]  /*0060*/  LDC.64 R10, c[0x0][0x210] ;  /* 0x00008400ff0a7b82 */ /* 0x000f700000000a00 */
[----:B------:R-:W2:Y:S01]  /*0070*/  LDC.64 R30, c[0x0][0x258] ;  /* 0x00009600ff1e7b82 */ /* 0x000ea20000000a00 */
[----:B-1----:R-:W-:-:S07]  /*0080*/  SHF.L.U32 R0, R0, 0x2, RZ ;  /* 0x0000000200007819 */ /* 0x002fce00000006ff */
[----:B------:R-:W1:Y:S01]  /*0090*/  LDC.64 R6, c[0x0][0x240] ;  /* 0x00009000ff067b82 */ /* 0x000e620000000a00 */
[----:B---3--:R-:W-:Y:S02]  /*00a0*/  SHF.R.S32.HI R3, RZ, 0x16, R5 ;  /* 0x00000016ff037819 */ /* 0x008fe40000011405 */
[----:B------:R-:W-:Y:S02]  /*00b0*/  LOP3.LUT R0, R0, 0x1fc, RZ, 0xc0, !PT ;  /* 0x000001fc00007812 */ /* 0x000fe400078ec0ff */
[----:B------:R-:W-:-:S03]  /*00c0*/  SGXT R3, R3, 0x1 ;  /* 0x000000010303781a */ /* 0x000fc60000000200 */
[----:B------:R-:W3:Y:S01]  /*00d0*/  LDC.64 R28, c[0x0][0x218] ;  /* 0x00008600ff1c7b82 */ /* 0x000ee20000000a00 */
[----:B------:R-:W-:-:S04]  /*00e0*/  LEA R2, R5, R0, 0x9 ;  /* 0x0000000005027211 */ /* 0x000fc800078e48ff */
[----:B------:R-:W-:-:S03]  /*00f0*/  LEA.HI R3, R3, R2, RZ, 0x6 ;  /* 0x0000000203037211 */ /* 0x000fc600078f30ff */
[----:B------:R-:W1:Y:S01]  /*0100*/  LDC.64 R4, c[0x0][0x260] ;  /* 0x00009800ff047b82 */ /* 0x000e620000000a00 */
[--C-:B------:R-:W-:Y:S02]  /*0110*/  SHF.R.S32.HI R20, RZ, 0x6, R3.reuse ;  /* 0x00000006ff147819 */ /* 0x100fe40000011403 */
[----:B------:R-:W-:-:S04]  /*0120*/  SHF.R.S32.HI R3, RZ, 0x1f, R3 ;  /* 0x0000001fff037819 */ /* 0x000fc80000011403 */
[----:B------:R-:W-:Y:S01]  /*0130*/  LEA.HI R3, R3, R20, RZ, 0x8 ;  /* 0x0000001403037211 */ /* 0x000fe200078f40ff */
[----:B------:R-:W3:Y:S03]  /*0140*/  LDC.64 R8, c[0x0][0x270] ;  /* 0x00009c00ff087b82 */ /* 0x000ee60000000a00 */
[----:B------:R-:W-:-:S04]  /*0150*/  LOP3.LUT R3, R3, 0xffffff00, RZ, 0xc0, !PT ;  /* 0xffffff0003037812 */ /* 0x000fc800078ec0ff */
[----:B------:R-:W-:Y:S01]  /*0160*/  IADD3 R20, R20, -R3, RZ ;  /* 0x8000000314147210 */ /* 0x000fe20007ffe0ff */
[----:B------:R-:W3:Y:S04]  /*0170*/  LDC.64 R24, c[0x0][0x278] ;  /* 0x00009e00ff187b82 */ /* 0x000ee80000000a00 */
[----:B01----:R-:W-:-:S04]  /*0180*/  IMAD.WIDE R4, R20, 0x4, R4 ;  /* 0x0000000414047825 */ /* 0x003fc800078e0204 */
[----:B------:R-:W0:Y:S01]  /*0190*/  LDC.64 R34, c[0x0][0x268] ;  /* 0x00009a00ff227b82 */ /* 0x000e220000000a00 */
[----:B------:R5:W3:Y:S01]  /*01a0*/  LDG.E.EL R21, desc[UR4][R4.64] ;  /* 0x0000000404157981 */ /* 0x000ae2000c2e1900 */
[----:B--2---:R-:W-:-:S06]  /*01b0*/  IMAD.WIDE R26, R20, 0x4, R26 ;  /* 0x00000004141a7825 */ /* 0x004fcc00078e021a */
[----:B------:R-:W1:Y:S01]  /*01c0*/  LDC.64 R22, c[0x0][0x288] ;  /* 0x0000a200ff167b82 */ /* 0x000e620000000a00 */
[----:B------:R-:W2:Y:S01]  /*01d0*/  LDG.E.EL R26, desc[UR4][R26.64] ;  /* 0x000000041a1a7981 */ /* 0x000ea2000c2e1900 */
[----:B----4-:R-:W-:-:S04]  /*01e0*/  IMAD.WIDE R16, R20, 0x4, R16 ;  /* 0x0000000414107825 */ /* 0x010fc800078e0210 */
[----:B-----5:R-:W-:Y:S02]  /*01f0*/  IMAD.WIDE R4, R2, 0x4, R10 ;  /* 0x0000000402047825 */ /* 0x020fe400078e020a */
[----:B------:R-:W4:Y:S01]  /*0200*/  LDC.64 R18, c[0x0][0x290] ;  /* 0x0000a400ff127b82 */ /* 0x000f220000000a00 */
[----:B------:R-:W5:Y:S04]  /*0210*/  LDG.E.EL R16, desc[UR4][R16.64] ;  /* 0x0000000410107981 */ /* 0x000f68000c2e1900 */
[----:B------:R-:W5:Y:S01]  /*0220*/  LDG.E.128 R12, desc[UR4][R4.64] ;  /* 0x00000004040c7981 */ /* 0x000f62000c1e1d00 */
[----:B------:R-:W-:-:S04]  /*0230*/  IMAD.WIDE R30, R20, 0x4, R30 ;  /* 0x00000004141e7825 */ /* 0x000fc800078e021e */
[----:B------:R-:W-:Y:S01]  /*0240*/  IMAD.WIDE R32, R20, 0x4, R6 ;  /* 0x0000000414207825 */ /* 0x000fe200078e0206 */
[----:B------:R-:W5:Y:S03]  /*0250*/  LDG.E.EL R3, desc[UR4][R30.64] ;  /* 0x000000041e037981 */ /* 0x000f66000c2e1900 */
[----:B---3--:R-:W-:Y:S01]  /*0260*/  IMAD.WIDE R28, R2, 0x4, R28 ;  /* 0x00000004021c7825 */ /* 0x008fe200078e021c */
[----:B------:R-:W3:Y:S03]  /*0270*/  LDG.E.EL R7, desc[UR4][R32.64] ;  /* 0x0000000420077981 */ /* 0x000ee6000c2e1900 */
[C---:B------:R-:W-:Y:S02]  /*0280*/  IMAD.WIDE R36, R20.reuse, 0x4, R8 ;  /* 0x0000000414247825 */ /* 0x040fe400078e0208 */
[----:B------:R-:W3:Y:S02]  /*0290*/  LDG.E.128 R8, desc[UR4][R28.64] ;  /* 0x000000041c087981 */ /* 0x000ee4000c1e1d00 */
[----:B------:R-:W-:-:S02]  /*02a0*/  IMAD.WIDE R24, R20, 0x4, R24 ;  /* 0x0000000414187825 */ /* 0x000fc400078e0218 */
[----:B------:R1:W3:Y:S02]  /*02b0*/  LDG.E.EL R17, desc[UR4][R36.64] ;  /* 0x0000000424117981 */ /* 0x0002e4000c2e1900 */
[C---:B0-----:R-:W-:Y:S02]  /*02c0*/  IMAD.WIDE R34, R20.reuse, 0x4, R34 ;  /* 0x0000000414227825 */ /* 0x041fe400078e0222 */
[----:B------:R0:W3:Y:S04]  /*02d0*/  LDG.E.EL R6, desc[UR4][R24.64] ;  /* 0x0000000418067981 */ /* 0x0000e8000c2e1900 */
[----:B------:R-:W3:Y:S01]  /*02e0*/  LDG.E.EL R0, desc[UR4][R34.64] ;  /* 0x0000000422007981 */ /* 0x000ee2000c2e1900 */
[C---:B-1----:R-:W-:Y:S01]  /*02f0*/  IMAD.WIDE R22, R20.reuse, 0x4, R22 ;  /* 0x0000000414167825 */ /* 0x042fe200078e0216 */
[----:B------:R-:W1:Y:S03]  /*0300*/  LDC.64 R36, c[0x0][0x248] ;  /* 0x00009200ff247b82 */ /* 0x000e660000000a00 */
[----:B----4-:R-:W-:-:S02]  /*0310*/  IMAD.WIDE R18, R20, 0x4, R18 ;  /* 0x0000000414127825 */ /* 0x010fc400078e0212 */
[----:B------:R-:W4:Y:S03]  /*0320*/  LDG.E.EL R22, desc[UR4][R22.64] ;  /* 0x0000000416167981 */ /* 0x000f26000c2e1900 */
[----:B0-----:R-:W0:Y:S01]  /*0330*/  LDC.64 R24, c[0x0][0x2a0] ;  /* 0x0000a800ff187b82 */ /* 0x001e220000000a00 */
[----:B------:R0:W4:Y:S02]  /*0340*/  LDG.E.EL R31, desc[UR4][R18.64] ;  /* 0x00000004121f7981 */ /* 0x000124000c2e1900 */
[----:B0-----:R-:W-:-:S06]  /*0350*/  IMAD.WIDE R24, R20, 0x4, R24 ;  /* 0x0000000414187825 */ /* 0x001fcc00078e0218 */
[----:B------:R0:W4:Y:S01]  /*0360*/  LDG.E.EL R24, desc[UR4][R24.64] ;  /* 0x0000000418187981 */ /* 0x000122000c2e1900 */
[----:B-1----:R-:W-:-:S04]  /*0370*/  IMAD.WIDE R36, R20, 0x4, R36 ;  /* 0x0000000414247825 */ /* 0x002fc800078e0224 */
[----:B------:R-:W-:-:S04]  /*0380*/  FADD R27, R21, 9.9999997473787516356e-06 ;  /* 0x3727c5ac151b7421 */ /* 0x000fc80000000000 */
[----:B------:R-:W1:Y:S01]  /*0390*/  MUFU.SQRT R30, R27 ;  /* 0x0000001b001e7308 */ /* 0x000e620000002000 */
[----:B--2---:R-:W-:-:S07]  /*03a0*/  FADD R26, R26, 9.9999997473787516356e-06 ;  /* 0x3727c5ac1a1a7421 */ /* 0x004fce0000000000 */
[----:B------:R-:W2:Y:S01]  /*03b0*/  MUFU.SQRT R26, R26 ;  /* 0x0000001a001a7308 */ /* 0x000ea20000002000 */
[----:B------:R-:W-:Y:S01]  /*03c0*/  HFMA2.MMA R21, -RZ, RZ, 1.625, 0 ;  /* 0x3e800000ff157435 */ /* 0x000fe200000001ff */
[C---:B-1----:R-:W-:Y:S02]  /*03d0*/  FSETP.GT.AND P2, PT, R30.reuse, 8.50705917302346158658e+37, PT ;  /* 0x7e8000001e00780b */ /* 0x042fe40003f44000 */
[----:B------:R-:W-:-:S07]  /*03e0*/  FSETP.GEU.AND P1, PT, R30, 1.175494350822287508e-38, PT ;  /* 0x008000001e00780b */ /* 0x000fce0003f2e000 */
[----:B------:R-:W-:Y:S02]  /*03f0*/  FSEL R19, R21, 1, P2 ;  /* 0x3f80000015137808 */ /* 0x000fe40001000000 */
[----:B--2---:R-:W-:Y:S02]  /*0400*/  FSETP.GT.AND P0, PT, R26, 8.50705917302346158658e+37, PT ;  /* 0x7e8000001a00780b */ /* 0x004fe40003f04000 */
[----:B------:R-:W-:Y:S01]  /*0410*/  @P2 FMUL R30, R30, 0.25 ;  /* 0x3e8000001e1e2820 */ /* 0x000fe20000400000 */
[----:B------:R-:W-:-:S03]  /*0420*/  FSETP.GEU.AND P2, PT, R26, 1.175494350822287508e-38, PT ;  /* 0x008000001a00780b */ /* 0x000fc60003f4e000 */
[----:B------:R-:W-:-:S06]  /*0430*/  @!P1 FMUL R30, R30, 16777216 ;  /* 0x4b8000001e1e9820 */ /* 0x000fcc0000400000 */
[----:B------:R-:W1:Y:S01]  /*0440*/  MUFU.RCP R30, R30 ;  /* 0x0000001e001e7308 */ /* 0x000e620000001000 */
[----:B------:R-:W-:Y:S01]  /*0450*/  @P0 FMUL R26, R26, 0.25 ;  /* 0x3e8000001a1a0820 */ /* 0x000fe20000400000 */
[----:B-----5:R-:W-:-:S03]  /*0460*/  FADD R15, R15, R16 ;  /* 0x000000100f0f7221 */ /* 0x020fc60000000000 */
[----:B------:R-:W-:Y:S01]  /*0470*/  @!P2 FMUL R26, R26, 16777216 ;  /* 0x4b8000001a1aa820 */ /* 0x000fe20000400000 */
[--C-:B------:R-:W-:Y:S01]  /*0480*/  FADD R14, R14, R16.reuse ;  /* 0x000000100e0e7221 */ /* 0x100fe20000000000 */
[--C-:B------:R-:W-:Y:S01]  /*0490*/  FADD R13, R13, R16.reuse ;  /* 0x000000100d0d7221 */ /* 0x100fe20000000000 */
[----:B------:R-:W-:Y:S01]  /*04a0*/  FADD R12, R12, R16 ;  /* 0x000000100c0c7221 */ /* 0x000fe20000000000 */
[----:B------:R-:W-:Y:S01]  /*04b0*/  @!P1 FMUL R19, R19, 16777216 ;  /* 0x4b80000013139820 */ /* 0x000fe20000400000 */
[----:B------:R-:W2:Y:S01]  /*04c0*/  MUFU.RCP R16, R26 ;  /* 0x0000001a00107308 */ /* 0x000ea20000001000 */
[----:B------:R-:W-:Y:S02]  /*04d0*/  FADD R23, -R3, R13 ;  /* 0x0000000d03177221 */ /* 0x000fe40000000100 */
[----:B-1----:R-:W-:Y:S01]  /*04e0*/  FMUL R18, R30, R19 ;  /* 0x000000131e127220 */ /* 0x002fe20000400000 */
[----:B------:R-:W-:Y:S01]  /*04f0*/  FSEL R19, R21, 1, P0 ;  /* 0x3f80000015137808 */ /* 0x000fe20000000000 */
[C---:B------:R-:W-:Y:S01]  /*0500*/  FADD R27, -R3.reuse, R12 ;  /* 0x0000000c031b7221 */ /* 0x040fe20000000100 */
[C---:B------:R-:W-:Y:S01]  /*0510*/  FADD R33, -R3.reuse, R14 ;  /* 0x0000000e03217221 */ /* 0x040fe20000000100 */
[----:B------:R-:W-:Y:S01]  /*0520*/  FADD R3, -R3, R15 ;  /* 0x0000000f03037221 */ /* 0x000fe20000000100 */
[--C-:B---3--:R-:W-:Y:S01]  /*0530*/  FADD R9, R9, R7.reuse ;  /* 0x0000000709097221 */ /* 0x108fe20000000000 */
[----:B------:R-:W-:Y:S01]  /*0540*/  @!P2 FMUL R19, R19, 16777216 ;  /* 0x4b8000001313a820 */ /* 0x000fe20000400000 */
[--C-:B------:R-:W-:Y:S01]  /*0550*/  FADD R10, R10, R7.reuse ;  /* 0x000000070a0a7221 */ /* 0x100fe20000000000 */
[C---:B------:R-:W-:Y:S01]  /*0560*/  FMUL R23, R18.reuse, R23 ;  /* 0x0000001712177220 */ /* 0x040fe20000400000 */
[C---:B------:R-:W-:Y:S01]  /*0570*/  FMUL R30, R18.reuse, R27 ;  /* 0x0000001b121e7220 */ /* 0x040fe20000400000 */
[C---:B------:R-:W-:Y:S01]  /*0580*/  FMUL R32, R18.reuse, R33 ;  /* 0x0000002112207220 */ /* 0x040fe20000400000 */
[----:B------:R-:W-:Y:S01]  /*0590*/  FMUL R18, R18, R3 ;  /* 0x0000000312127220 */ /* 0x000fe20000400000 */
[--C-:B------:R-:W-:Y:S01]  /*05a0*/  FADD R11, R11, R7.reuse ;  /* 0x000000070b0b7221 */ /* 0x100fe20000000000 */
[----:B------:R-:W-:Y:S01]  /*05b0*/  FADD R8, R8, R7 ;  /* 0x0000000708087221 */ /* 0x000fe20000000000 */
[----:B--2---:R-:W-:Y:S01]  /*05c0*/  FMUL R16, R16, R19 ;  /* 0x0000001310107220 */ /* 0x004fe20000400000 */
[C---:B------:R-:W-:Y:S01]  /*05d0*/  FADD R7, -R6.reuse, R9 ;  /* 0x0000000906077221 */ /* 0x040fe20000000100 */
[----:B------:R-:W-:Y:S01]  /*05e0*/  FADD R19, -R6, R10 ;  /* 0x0000000a06137221 */ /* 0x000fe20000000100 */
[C-C-:B0-----:R-:W-:Y:S01]  /*05f0*/  FFMA R25, R0.reuse, R23, R17.reuse ;  /* 0x0000001700197223 */ /* 0x141fe20000000011 */
[C-C-:B------:R-:W-:Y:S01]  /*0600*/  FFMA R26, R0.reuse, R30, R17.reuse ;  /* 0x0000001e001a7223 */ /* 0x140fe20000000011 */
[C-C-:B------:R-:W-:Y:S01]  /*0610*/  FFMA R3, R0.reuse, R32, R17.reuse ;  /* 0x0000002000037223 */ /* 0x140fe20000000011 */
[----:B------:R-:W-:Y:S01]  /*0620*/  FFMA R0, R0, R18, R17 ;  /* 0x0000001200007223 */ /* 0x000fe20000000011 */
[C---:B------:R-:W-:Y:S01]  /*0630*/  FADD R17, -R6.reuse, R8 ;  /* 0x0000000806117221 */ /* 0x040fe20000000100 */
[----:B------:R-:W-:Y:S01]  /*0640*/  FADD R23, -R6, R11 ;  /* 0x0000000b06177221 */ /* 0x000fe20000000100 */
[C---:B------:R-:W-:Y:S01]  /*0650*/  FMUL R30, R16.reuse, R7 ;  /* 0x00000007101e7220 */ /* 0x040fe20000400000 */
[C---:B------:R-:W-:Y:S01]  /*0660*/  FMUL R34, R16.reuse, R19 ;  /* 0x0000001310227220 */ /* 0x040fe20000400000 */
[----:B------:R-:W0:Y:S01]  /*0670*/  LDC.64 R6, c[0x0][0x2a8] ;  /* 0x0000aa00ff067b82 */ /* 0x000e220000000a00 */
[C---:B------:R-:W-:Y:S01]  /*0680*/  FMUL R32, R16.reuse, R17 ;  /* 0x0000001110207220 */ /* 0x040fe20000400000 */
[----:B------:R-:W-:Y:S01]  /*0690*/  FMUL R23, R16, R23 ;  /* 0x0000001710177220 */ /* 0x000fe20000400000 */
[----:B------:R0:W2:Y:S05]  /*06a0*/  LDG.E.EL R27, desc[UR4][R36.64] ;  /* 0x00000004241b7981 */ /* 0x0000aa000c2e1900 */
[----:B------:R-:W1:Y:S01]  /*06b0*/  LDC.64 R18, c[0x0][0x220] ;  /* 0x00008800ff127b82 */ /* 0x000e620000000a00 */
[----:B----4-:R-:W-:-:S07]  /*06c0*/  FFMA R33, R22, R32, R31 ;  /* 0x0000002016217223 */ /* 0x010fce000000001f */
[----:B------:R-:W3:Y:S01]  /*06d0*/  LDC.64 R16, c[0x0][0x298] ;  /* 0x0000a600ff107b82 */ /* 0x000ee20000000a00 */
[----:B------:R-:W-:-:S07]  /*06e0*/  FFMA R32, R22, R34, R31 ;  /* 0x0000002216207223 */ /* 0x000fce000000001f */
[----:B------:R-:W4:Y:S01]  /*06f0*/  LDC.64 R34, c[0x0][0x2b0] ;  /* 0x0000ac00ff227b82 */ /* 0x000f220000000a00 */
[----:B0-----:R-:W-:-:S04]  /*0700*/  IMAD.WIDE R36, R20, 0x4, R6 ;  /* 0x0000000414247825 */ /* 0x001fc800078e0206 */
[C-C-:B------:R-:W-:Y:S01]  /*0710*/  FFMA R30, R22.reuse, R30, R31.reuse ;  /* 0x0000001e161e7223 */ /* 0x140fe2000000001f */
[----:B------:R-:W-:Y:S01]  /*0720*/  FFMA R31, R22, R23, R31 ;  /* 0x00000017161f7223 */ /* 0x000fe2000000001f */
[----:B-1----:R-:W-:-:S04]  /*0730*/  IMAD.WIDE R6, R2, 0x4, R18 ;  /* 0x0000000402067825 */ /* 0x002fc800078e0212 */
[C---:B---3--:R-:W-:Y:S02]  /*0740*/  IMAD.WIDE R22, R20.reuse, 0x4, R16 ;  /* 0x0000000414167825 */ /* 0x048fe400078e0210 */
[----:B------:R-:W2:Y:S04]  /*0750*/  LDG.E.128 R16, desc[UR4][R6.64] ;  /* 0x0000000406107981 */ /* 0x000ea8000c1e1d00 */
[----:B------:R-:W3:Y:S01]  /*0760*/  LDG.E.EL R22, desc[UR4][R22.64] ;  /* 0x0000000416167981 */ /* 0x000ee2000c2e1900 */
[----:B----4-:R-:W-:-:S04]  /*0770*/  IMAD.WIDE R34, R20, 0x4, R34 ;  /* 0x0000000414227825 */ /* 0x010fc800078e0222 */
[----:B------:R-:W-:Y:S02]  /*0780*/  FADD R25, R30, R25 ;  /* 0x000000191e197221 */ /* 0x000fe40000000000 */
[----:B------:R-:W4:Y:S04]  /*0790*/  LDG.E.EL R30, desc[UR4][R36.64] ;  /* 0x00000004241e7981 */ /* 0x000f28000c2e1900 */
[----:B------:R0:W4:Y:S01]  /*07a0*/  LDG.E.EL R23, desc[UR4][R34.64] ;  /* 0x0000000422177981 */ /* 0x000122000c2e1900 */
[----:B------:R-:W-:-:S06]  /*07b0*/  FADD R24, R24, 9.9999997473787516356e-06 ;  /* 0x3727c5ac18187421 */ /* 0x000fcc0000000000 */
[----:B------:R-:W1:Y:S02]  /*07c0*/  MUFU.SQRT R24, R24 ;  /* 0x0000001800187308 */ /* 0x000e640000002000 */
[C---:B-1----:R-:W-:Y:S02]  /*07d0*/  FSETP.GT.AND P0, PT, R24.reuse, 8.50705917302346158658e+37, PT ;  /* 0x7e8000001800780b */ /* 0x042fe40003f04000 */
[----:B------:R-:W-:-:S11]  /*07e0*/  FSETP.GEU.AND P1, PT, R24, 1.175494350822287508e-38, PT ;  /* 0x008000001800780b */ /* 0x000fd60003f2e000 */
[----:B------:R-:W-:-:S04]  /*07f0*/  @P0 FMUL R24, R24, 0.25 ;  /* 0x3e80000018180820 */ /* 0x000fc80000400000 */
[----:B------:R-:W-:-:S04]  /*0800*/  @!P1 FMUL R24, R24, 16777216 ;  /* 0x4b80000018189820 */ /* 0x000fc80000400000 */
[----:B0-----:R0:W1:Y:S02]  /*0810*/  MUFU.RCP R34, R24 ;  /* 0x0000001800227308 */ /* 0x0010640000001000 */
[----:B0-----:R-:W-:Y:S01]  /*0820*/  FADD R24, R33, R26 ;  /* 0x0000001a21187221 */ /* 0x001fe20000000000 */
[----:B------:R-:W-:-:S05]  /*0830*/  FSEL R33, R21, 1, P0 ;  /* 0x3f80000015217808 */ /* 0x000fca0000000000 */
[----:B------:R-:W-:-:S04]  /*0840*/  @!P1 FMUL R33, R33, 16777216 ;  /* 0x4b80000021219820 */ /* 0x000fc80000400000 */
[----:B-1----:R-:W-:Y:S01]  /*0850*/  FMUL R26, R34, R33 ;  /* 0x00000021221a7220 */ /* 0x002fe20000400000 */
[--C-:B--2---:R-:W-:Y:S01]  /*0860*/  FADD R16, R16, R27.reuse ;  /* 0x0000001b10107221 */ /* 0x104fe20000000000 */
[--C-:B------:R-:W-:Y:S01]  /*0870*/  FADD R17, R17, R27.reuse ;  /* 0x0000001b11117221 */ /* 0x100fe20000000000 */
[--C-:B------:R-:W-:Y:S01]  /*0880*/  FADD R18, R18, R27.reuse ;  /* 0x0000001b12127221 */ /* 0x100fe20000000000 */
[----:B------:R-:W-:Y:S01]  /*0890*/  FADD R19, R19, R27 ;  /* 0x0000001b13137221 */ /* 0x000fe20000000000 */
[C---:B---3--:R-:W-:Y:S01]  /*08a0*/  FADD R27, -R22.reuse, R16 ;  /* 0x00000010161b7221 */ /* 0x048fe20000000100 */
[C---:B------:R-:W-:Y:S01]  /*08b0*/  FADD R33, -R22.reuse, R17 ;  /* 0x0000001116217221 */ /* 0x040fe20000000100 */
[C---:B------:R-:W-:Y:S01]  /*08c0*/  FADD R35, -R22.reuse, R18 ;  /* 0x0000001216237221 */ /* 0x040fe20000000100 */
[----:B------:R-:W-:Y:S01]  /*08d0*/  FADD R37, -R22, R19 ;  /* 0x0000001316257221 */ /* 0x000fe20000000100 */
[C---:B------:R-:W-:Y:S01]  /*08e0*/  FMUL R27, R26.reuse, R27 ;  /* 0x0000001b1a1b7220 */ /* 0x040fe20000400000 */
[C---:B------:R-:W-:Y:S01]  /*08f0*/  FMUL R34, R26.reuse, R33 ;  /* 0x000000211a227220 */ /* 0x040fe20000400000 */
[C---:B------:R-:W-:Y:S01]  /*0900*/  FMUL R22, R26.reuse, R35 ;  /* 0x000000231a167220 */ /* 0x040fe20000400000 */
[----:B------:R-:W-:Y:S01]  /*0910*/  FMUL R36, R26, R37 ;  /* 0x000000251a247220 */ /* 0x000fe20000400000 */
[C-C-:B----4-:R-:W-:Y:S01]  /*0920*/  FFMA R33, R30.reuse, R27, R23.reuse ;  /* 0x0000001b1e217223 */ /* 0x150fe20000000017 */
[C-C-:B------:R-:W-:Y:S01]  /*0930*/  FFMA R34, R30.reuse, R34, R23.reuse ;  /* 0x000000221e227223 */ /* 0x140fe20000000017 */
[C-C-:B------:R-:W-:Y:S01]  /*0940*/  FFMA R26, R30.reuse, R22, R23.reuse ;  /* 0x000000161e1a7223 */ /* 0x140fe20000000017 */
[----:B------:R-:W-:-:S02]  /*0950*/  FFMA R30, R30, R36, R23 ;  /* 0x000000241e1e7223 */ /* 0x000fc40000000017 */
[----:B------:R-:W0:Y:S02]  /*0960*/  LDC.64 R22, c[0x0][0x2c0] ;  /* 0x0000b000ff167b82 */ /* 0x000e240000000a00 */
[----:B0-----:R-:W-:-:S06]  /*0970*/  IMAD.WIDE R36, R20, 0x4, R22 ;  /* 0x0000000414247825 */ /* 0x001fcc00078e0216 */
[----:B------:R-:W0:Y:S01]  /*0980*/  LDC.64 R22, c[0x0][0x250] ;  /* 0x00009400ff167b82 */ /* 0x000e220000000a00 */
[----:B------:R-:W2:Y:S01]  /*0990*/  LDG.E.EL R36, desc[UR4][R36.64] ;  /* 0x0000000424247981 */ /* 0x000ea2000c2e1900 */
[----:B------:R-:W-:Y:S01]  /*09a0*/  FADD R3, R32, R3 ;  /* 0x0000000320037221 */ /* 0x000fe20000000000 */
[----:B------:R-:W-:Y:S01]  /*09b0*/  FADD R31, R31, R0 ;  /* 0x000000001f1f7221 */ /* 0x000fe20000000000 */
[----:B------:R-:W-:Y:S01]  /*09c0*/  FADD R24, R24, R33 ;  /* 0x0000002118187221 */ /* 0x000fe20000000000 */
[----:B------:R-:W-:Y:S01]  /*09d0*/  FADD R25, R25, R34 ;  /* 0x0000002219197221 */ /* 0x000fe20000000000 */
[----:B------:R-:W-:Y:S01]  /*09e0*/  FADD R26, R3, R26 ;  /* 0x0000001a031a7221 */ /* 0x000fe20000000000 */
[----:B------:R-:W-:Y:S02]  /*09f0*/  FADD R0, R31, R30 ;  /* 0x0000001e1f007221 */ /* 0x000fe40000000000 */
[----:B------:R-:W1:Y:S01]  /*0a00*/  LDC.64 R30, c[0x0][0x2d0] ;  /* 0x0000b400ff1e7b82 */ /* 0x000e620000000a00 */
[----:B--2---:R-:W-:-:S07]  /*0a10*/  FADD R35, R36, 9.9999997473787516356e-06 ;  /* 0x3727c5ac24237421 */ /* 0x004fce0000000000 */
[----:B------:R-:W2:Y:S01]  /*0a20*/  LDC.64 R36, c[0x0][0x228] ;  /* 0x00008a00ff247b82 */ /* 0x000ea20000000a00 */
[----:B------:R-:W3:Y:S02]  /*0a30*/  MUFU.SQRT R27, R35 ;  /* 0x00000023001b7308 */ /* 0x000ee40000002000 */
[C---:B---3--:R-:W-:Y:S02]  /*0a40*/  FSETP.GT.AND P0, PT, R27.reuse, 8.50705917302346158658e+37, PT ;  /* 0x7e8000001b00780b */ /* 0x048fe40003f04000 */
[----:B------:R-:W-:-:S11]  /*0a50*/  FSETP.GEU.AND P1, PT, R27, 1.175494350822287508e-38, PT ;  /* 0x008000001b00780b */ /* 0x000fd60003f2e000 */
[----:B------:R-:W-:-:S04]  /*0a60*/  @P0 FMUL R27, R27, 0.25 ;  /* 0x3e8000001b1b0820 */ /* 0x000fc80000400000 */
[----:B------:R-:W-:Y:S01]  /*0a70*/  @!P1 FMUL R27, R27, 16777216 ;  /* 0x4b8000001b1b9820 */ /* 0x000fe20000400000 */
[----:B------:R-:W-:-:S05]  /*0a80*/  FSEL R32, R21, 1, P0 ;  /* 0x3f80000015207808 */ /* 0x000fca0000000000 */
[----:B------:R-:W3:Y:S01]  /*0a90*/  MUFU.RCP R27, R27 ;  /* 0x0000001b001b7308 */ /* 0x000ee20000001000 */
[----:B------:R-:W-:Y:S01]  /*0aa0*/  @!P1 FMUL R32, R32, 16777216 ;  /* 0x4b80000020209820 */ /* 0x000fe20000400000 */
[----:B0-----:R-:W-:Y:S02]  /*0ab0*/  IMAD.WIDE R34, R20, 0x4, R22 ;  /* 0x0000000414227825 */ /* 0x001fe400078e0216 */
[----:B------:R-:W0:Y:S04]  /*0ac0*/  LDC.64 R22, c[0x0][0x2b8] ;  /* 0x0000ae00ff167b82 */ /* 0x000e280000000a00 */
[----:B------:R-:W4:Y:S01]  /*0ad0*/  LDG.E.EL R34, desc[UR4][R34.64] ;  /* 0x0000000422227981 */ /* 0x000f22000c2e1900 */
[----:B---3--:R-:W-:-:S03]  /*0ae0*/  FMUL R3, R27, R32 ;  /* 0x000000201b037220 */ /* 0x008fc60000400000 */
[----:B------:R-:W3:Y:S01]  /*0af0*/  LDC.64 R32, c[0x0][0x2c8] ;  /* 0x0000b200ff207b82 */ /* 0x000ee20000000a00 */
[----:B0-----:R-:W-:-:S05]  /*0b00*/  IMAD.WIDE R22, R20, 0x4, R22 ;  /* 0x0000000414167825 */ /* 0x001fca00078e0216 */
[----:B------:R-:W5:Y:S01]  /*0b10*/  LDG.E.EL R27, desc[UR4][R22.64] ;  /* 0x00000004161b7981 */ /* 0x000f62000c2e1900 */
[----:B---3--:R-:W-:-:S04]  /*0b20*/  IMAD.WIDE R32, R20, 0x4, R32 ;  /* 0x0000000414207825 */ /* 0x008fc800078e0220 */
[----:B-1----:R-:W-:Y:S02]  /*0b30*/  IMAD.WIDE R20, R20, 0x4, R30 ;  /* 0x0000000414147825 */ /* 0x002fe400078e021e */
[----:B------:R-:W3:Y:S02]  /*0b40*/  LDG.E.EL R32, desc[UR4][R32.64] ;  /* 0x0000000420207981 */ /* 0x000ee4000c2e1900 */
[----:B--2---:R-:W-:Y:S02]  /*0b50*/  IMAD.WIDE R30, R2, 0x4, R36 ;  /* 0x00000004021e7825 */ /* 0x004fe400078e0224 */
[----:B------:R4:W3:Y:S04]  /*0b60*/  LDG.E.EL R33, desc[UR4][R20.64] ;  /* 0x0000000414217981 */ /* 0x0008e8000c2e1900 */
[----:B------:R-:W4:Y:S04]  /*0b70*/  LDG.E.128 R20, desc[UR4][R30.64] ;  /* 0x000000041e147981 */ /* 0x000f28000c1e1d00 */
[----:B------:R-:W-:Y:S04]  /*0b80*/  STG.E.128 desc[UR4][R4.64], R12 ;  /* 0x0000000c04007986 */ /* 0x000fe8000c101d04 */
[----:B------:R-:W-:Y:S04]  /*0b90*/  STG.E.128 desc[UR4][R28.64], R8 ;  /* 0x000000081c007986 */ /* 0x000fe8000c101d04 */
[----:B------:R-:W-:Y:S01]  /*0ba0*/  STG.E.128 desc[UR4][R6.64], R16 ;  /* 0x0000001006007986 */ /* 0x000fe2000c101d04 */
[--C-:B----4-:R-:W-:Y:S01]  /*0bb0*/  FADD R20, R20, R34.reuse ;  /* 0x0000002214147221 */ /* 0x110fe20000000000 */
[--C-:B------:R-:W-:Y:S01]  /*0bc0*/  FADD R21, R21, R34.reuse ;  /* 0x0000002215157221 */ /* 0x100fe20000000000 */
[--C-:B------:R-:W-:Y:S01]  /*0bd0*/  FADD R22, R22, R34.reuse ;  /* 0x0000002216167221 */ /* 0x100fe20000000000 */
[----:B------:R-:W-:Y:S01]  /*0be0*/  FADD R23, R23, R34 ;  /* 0x0000002217177221 */ /* 0x000fe20000000000 */
[----:B-----5:R-:W-:-:S04]  /*0bf0*/  FADD R34, -R27, R20 ;  /* 0x000000141b227221 */ /* 0x020fc80000000100 */
[----:B------:R-:W-:-:S04]  /*0c00*/  FMUL R34, R3, R34 ;  /* 0x0000002203227220 */ /* 0x000fc80000400000 */
[----:B---3--:R-:W-:Y:S01]  /*0c10*/  FFMA R35, R32, R34, R33 ;  /* 0x0000002220237223 */ /* 0x008fe20000000021 */
[----:B------:R-:W-:-:S04]  /*0c20*/  FADD R34, -R27, R21 ;  /* 0x000000151b227221 */ /* 0x000fc80000000100 */
[----:B------:R-:W-:-:S04]  /*0c30*/  FMUL R34, R3, R34 ;  /* 0x0000002203227220 */ /* 0x000fc80000400000 */
[----:B------:R-:W-:Y:S01]  /*0c40*/  FFMA R34, R32, R34, R33 ;  /* 0x0000002220227223 */ /* 0x000fe20000000021 */
[----:B------:R-:W-:-:S03]  /*0c50*/  FADD R36, -R27, R23 ;  /* 0x000000171b247221 */ /* 0x000fc60000000100 */
[----:B------:R-:W-:Y:S01]  /*0c60*/  FADD R25, R34, R25 ;  /* 0x0000001922197221 */ /* 0x000fe20000000000 */
[----:B------:R-:W-:Y:S01]  /*0c70*/  FADD R34, -R27, R22 ;  /* 0x000000161b227221 */ /* 0x000fe20000000100 */
[----:B------:R-:W-:-:S03]  /*0c80*/  FMUL R36, R3, R36 ;  /* 0x0000002403247220 */ /* 0x000fc60000400000 */
[----:B------:R-:W-:Y:S01]  /*0c90*/  FMUL R34, R3, R34 ;  /* 0x0000002203227220 */ /* 0x000fe20000400000 */
[----:B------:R-:W-:-:S03]  /*0ca0*/  FFMA R27, R32, R36, R33 ;  /* 0x00000024201b7223 */ /* 0x000fc60000000021 */
[----:B------:R-:W-:Y:S02]  /*0cb0*/  FFMA R3, R32, R34, R33 ;  /* 0x0000002220037223 */ /* 0x000fe40000000021 */
[----:B------:R-:W0:Y:S01]  /*0cc0*/  LDC.64 R32, c[0x0][0x230] ;  /* 0x00008c00ff207b82 */ /* 0x000e220000000a00 */
[----:B------:R-:W-:Y:S01]  /*0cd0*/  FADD R24, R35, R24 ;  /* 0x0000001823187221 */ /* 0x000fe20000000000 */
[----:B------:R-:W-:Y:S01]  /*0ce0*/  FADD R26, R3, R26 ;  /* 0x0000001a031a7221 */ /* 0x000fe20000000000 */
[----:B------:R-:W-:Y:S01]  /*0cf0*/  FADD R27, R27, R0 ;  /* 0x000000001b1b7221 */ /* 0x000fe20000000000 */
[----:B------:R-:W-:Y:S01]  /*0d00*/  STG.E.128 desc[UR4][R30.64], R20 ;  /* 0x000000141e007986 */ /* 0x000fe2000c101d04 */
[----:B0-----:R-:W-:-:S05]  /*0d10*/  IMAD.WIDE R32, R2, 0x4, R32 ;  /* 0x0000000402207825 */ /* 0x001fca00078e0220 */
[----:B------:R-:W-:Y:S01]  /*0d20*/  STG.E.128 desc[UR4][R32.64], R24 ;  /* 0x0000001820007986 */ /* 0x000fe2000c101d04 */
[----:B------:R-:W-:Y:S05]  /*0d30*/  EXIT ;  /* 0x000000000000794d */ /* 0x000fea0003800000 */
.L_x_0:
[----:B------:R-:W-:-:S00]  /*0d40*/  BRA `(.L_x_0) ;  /* 0xfffffffc00fc7947 */ /* 0x000fc0000383ffff */
[----:B------:R-:W-:-:S00]  /*0d50*/  NOP ;  /* 0x0000000000007918 */ /* 0x000fc00000000000 */
        /* <DEDUP_REMOVED lines=10> */
.L_x_1:


//--------------------- .nv.global.init           --------------------------
	.section	.nv.global.init,"aw",@progbits
.nv.global.init:
	.type		_$_str,@object
	.size		_$_str,(_$_str_$_2 - _$_str)
_$_str:
        /*0000*/ 	.byte	0x5f, 0x5f, 0x43, 0x55, 0x44, 0x41, 0x5f, 0x46, 0x54, 0x5a, 0x00
	.type		_$_str_$_2,@object
	.size		_$_str_$_2,(.L_1 - _$_str_$_2)
_$_str_$_2:
        /*000b*/ 	.byte	0x5f, 0x5f, 0x43, 0x55, 0x44, 0x41, 0x5f, 0x50, 0x52, 0x45, 0x43, 0x5f, 0x53, 0x51, 0x52, 0x54
        /*001b*/ 	.byte	0x00
.L_1:


//--------------------- .nv.constant0.triton_poi_fused__native_batch_norm_legit_no_training_add_convolution_16 --------------------------
	.section	.nv.constant0.triton_poi_fused__native_batch_norm_legit_no_training_add_convolution_16,"a",@progbits
	.sectionflags	@""
	.align	4
.nv.constant0.triton_poi_fused__native_batch_norm_legit_no_training_add_convolution_16:
	.zero		732
